//
// Generated by NVIDIA NVVM Compiler
//
// Compiler Build ID: CL-36424714
// Cuda compilation tools, release 13.0, V13.0.88
// Based on NVVM 20.0.0
//

.version 9.0
.target sm_100
.address_size 64

	// .globl	_Z8kernel_APfiii
// shared_data has been demoted

.visible .entry _Z8kernel_APfiii(
	.param .u64 .ptr .align 1 _Z8kernel_APfiii_param_0,
	.param .u32 _Z8kernel_APfiii_param_1,
	.param .u32 _Z8kernel_APfiii_param_2,
	.param .u32 _Z8kernel_APfiii_param_3
)
{
	.reg .pred 	%p<12>;
	.reg .b32 	%r<28>;
	.reg .b32 	%f<20>;
	.reg .b64 	%rd<5>;
	// demoted variable
	.shared .align 4 .b8 shared_data[4224];
	ld.param.u64 	%rd2, [_Z8kernel_APfiii_param_0];
	ld.param.u32 	%r10, [_Z8kernel_APfiii_param_1];
	ld.param.u32 	%r11, [_Z8kernel_APfiii_param_2];
	ld.param.u32 	%r9, [_Z8kernel_APfiii_param_3];
	cvta.to.global.u64 	%rd3, %rd2;
	mov.u32 	%r13, %ctaid.x;
	mov.u32 	%r14, %ntid.x;
	mov.u32 	%r1, %tid.x;
	mad.lo.s32 	%r15, %r13, %r14, %r1;
	mov.u32 	%r16, %ctaid.y;
	mov.u32 	%r17, %ntid.y;
	mov.u32 	%r2, %tid.y;
	mad.lo.s32 	%r18, %r16, %r17, %r2;
	mad.lo.s32 	%r19, %r10, %r18, %r15;
	setp.lt.s32 	%p2, %r15, %r10;
	setp.lt.s32 	%p3, %r18, %r11;
	and.pred  	%p1, %p2, %p3;
	mul.wide.s32 	%rd4, %r19, 4;
	add.s64 	%rd1, %rd3, %rd4;
	mad.lo.s32 	%r20, %r1, 33, %r2;
	shl.b32 	%r21, %r20, 2;
	mov.u32 	%r22, shared_data;
	add.s32 	%r4, %r22, %r21;
	not.pred 	%p4, %p1;
	@%p4 bra 	$L__BB0_2;
	ld.global.f32 	%f10, [%rd1];
	st.shared.f32 	[%r4], %f10;
$L__BB0_2:
	bar.sync 	0;
	@%p4 bra 	$L__BB0_14;
	mad.lo.s32 	%r23, %r2, 33, %r1;
	shl.b32 	%r24, %r23, 2;
	add.s32 	%r5, %r22, %r24;
	ld.shared.f32 	%f19, [%r5];
	setp.lt.s32 	%p6, %r9, 1;
	@%p6 bra 	$L__BB0_13;
	and.b32  	%r6, %r18, 3;
	mov.b32 	%r27, 0;
$L__BB0_5:
	setp.gt.s32 	%p7, %r6, 1;
	@%p7 bra 	$L__BB0_10;
	setp.eq.s32 	%p9, %r6, 0;
	@%p9 bra 	$L__BB0_7;
	bra.uni 	$L__BB0_8;
$L__BB0_7:
	lg2.approx.f32 	%f13, %f19;
	mul.f32 	%f18, %f13, 0f3F317218;
	bra.uni 	$L__BB0_12;
$L__BB0_8:
	cos.approx.f32 	%f18, %f19;
	bra.uni 	$L__BB0_12;
$L__BB0_9:
	sin.approx.f32 	%f18, %f19;
	bra.uni 	$L__BB0_12;
$L__BB0_10:
	setp.eq.s32 	%p8, %r6, 2;
	@%p8 bra 	$L__BB0_9;
	sin.approx.f32 	%f11, %f19;
	cos.approx.f32 	%f12, %f19;
	div.approx.f32 	%f18, %f11, %f12;
$L__BB0_12:
	add.f32 	%f14, %f18, 0f3F800000;
	sqrt.rn.f32 	%f15, %f14;
	add.f32 	%f19, %f19, %f15;
	add.s32 	%r27, %r27, 1;
	setp.ne.s32 	%p10, %r27, %r9;
	@%p10 bra 	$L__BB0_5;
$L__BB0_13:
	st.shared.f32 	[%r5], %f19;
$L__BB0_14:
	bar.sync 	0;
	@%p4 bra 	$L__BB0_16;
	ld.shared.f32 	%f16, [%r4];
	st.global.f32 	[%rd1], %f16;
$L__BB0_16:
	ret;

}


// ===== COMPILED SASS (sm_100) =====

	.target	sm_100

	.elftype	@"ET_EXEC"


//--------------------- .note.nv.tkinfo           --------------------------
	.section	.note.nv.tkinfo,"",@"SHT_NOTE"
	.sectionflags	@"SHF_NOTE_NV_TKINFO"
	.tkinfo
        /*0018*/ 	.word	0x00000002
        /*0030*/ 	.string	""
        /*0030*/ 	.string	"ptxas"
        /*0030*/ 	.string	"Cuda compilation tools, release 13.0, V13.0.88"
        /*0030*/ 	.string	"Build cuda_13.0.r13.0/compiler.36424714_0"
        /*0030*/ 	.string	"-arch sm_100 -m 64 "



//--------------------- .note.nv.cuinfo           --------------------------
	.section	.note.nv.cuinfo,"",@"SHT_NOTE"
	.sectionflags	@"SHF_NOTE_NV_CUINFO"
        /*0018*/ 	.short	0x0002
        /*001a*/ 	.short	0x0064
        /*001c*/ 	.short	0x0082
	.zero		2


//--------------------- .nv.info                  --------------------------
	.section	.nv.info,"",@"SHT_CUDA_INFO"
	.align	4


	//----- nvinfo : EIATTR_REGCOUNT
	.align		4
        /*0000*/ 	.byte	0x04, 0x2f
        /*0002*/ 	.short	(.L_1 - .L_0)
	.align		4
.L_0:
        /*0004*/ 	.word	index@(_Z8kernel_APfiii)
        /*0008*/ 	.word	0x00000011


	//----- nvinfo : EIATTR_FRAME_SIZE
	.align		4
.L_1:
        /*000c*/ 	.byte	0x04, 0x11
        /*000e*/ 	.short	(.L_3 - .L_2)
	.align		4
.L_2:
        /*0010*/ 	.word	index@($__internal_0_$__cuda_sm20_sqrt_rn_f32_slowpath)
        /*0014*/ 	.word	0x00000000


	//----- nvinfo : EIATTR_FRAME_SIZE
	.align		4
.L_3:
        /*0018*/ 	.byte	0x04, 0x11
        /*001a*/ 	.short	(.L_5 - .L_4)
	.align		4
.L_4:
        /*001c*/ 	.word	index@(_Z8kernel_APfiii)
        /*0020*/ 	.word	0x00000000


	//----- nvinfo : EIATTR_MIN_STACK_SIZE
	.align		4
.L_5:
        /*0024*/ 	.byte	0x04, 0x12
        /*0026*/ 	.short	(.L_7 - .L_6)
	.align		4
.L_6:
        /*0028*/ 	.word	index@(_Z8kernel_APfiii)
        /*002c*/ 	.word	0x00000000
.L_7:


//--------------------- .nv.compat                --------------------------
	.section	.nv.compat,"",@"SHT_CUDA_COMPAT_INFO"
	.align	4
        /*0000*/ 	.byte	0x02, 0x09, 0x00, 0x00, 0x02, 0x02, 0x01, 0x00, 0x02, 0x05, 0x05, 0x00, 0x03, 0x07, 0x01, 0x01
        /*0010*/ 	.byte	0x02, 0x03, 0x00, 0x00, 0x02, 0x06, 0x01, 0x00, 0x04, 0x0b, 0x08, 0x00, 0x01, 0x00, 0x00, 0x00
        /*0020*/ 	.byte	0x00, 0x00, 0x00, 0x00


//--------------------- .nv.info._Z8kernel_APfiii --------------------------
	.section	.nv.info._Z8kernel_APfiii,"",@"SHT_CUDA_INFO"
	.sectionflags	@""
	.align	4


	//----- nvinfo : EIATTR_CUDA_API_VERSION
	.align		4
        /*0000*/ 	.byte	0x04, 0x37
        /*0002*/ 	.short	(.L_9 - .L_8)
.L_8:
        /*0004*/ 	.word	0x00000082


	//----- nvinfo : EIATTR_KPARAM_INFO
	.align		4
.L_9:
        /*0008*/ 	.byte	0x04, 0x17
        /*000a*/ 	.short	(.L_11 - .L_10)
.L_10:
        /*000c*/ 	.word	0x00000000
        /*0010*/ 	.short	0x0003
        /*0012*/ 	.short	0x0010
        /*0014*/ 	.byte	0x00, 0xf0, 0x11, 0x00


	//----- nvinfo : EIATTR_KPARAM_INFO
	.align		4
.L_11:
        /*0018*/ 	.byte	0x04, 0x17
        /*001a*/ 	.short	(.L_13 - .L_12)
.L_12:
        /*001c*/ 	.word	0x00000000
        /*0020*/ 	.short	0x0002
        /*0022*/ 	.short	0x000c
        /*0024*/ 	.byte	0x00, 0xf0, 0x11, 0x00


	//----- nvinfo : EIATTR_KPARAM_INFO
	.align		4
.L_13:
        /*0028*/ 	.byte	0x04, 0x17
        /*002a*/ 	.short	(.L_15 - .L_14)
.L_14:
        /*002c*/ 	.word	0x00000000
        /*0030*/ 	.short	0x0001
        /*0032*/ 	.short	0x0008
        /*0034*/ 	.byte	0x00, 0xf0, 0x11, 0x00


	//----- nvinfo : EIATTR_KPARAM_INFO
	.align		4
.L_15:
        /*0038*/ 	.byte	0x04, 0x17
        /*003a*/ 	.short	(.L_17 - .L_16)
.L_16:
        /*003c*/ 	.word	0x00000000
        /*0040*/ 	.short	0x0000
        /*0042*/ 	.short	0x0000
        /*0044*/ 	.byte	0x00, 0xf5, 0x21, 0x00


	//----- nvinfo : EIATTR_SPARSE_MMA_MASK
	.align		4
.L_17:
        /*0048*/ 	.byte	0x03, 0x50
        /*004a*/ 	.short	0x0000


	//----- nvinfo : EIATTR_MAXREG_COUNT
	.align		4
        /*004c*/ 	.byte	0x03, 0x1b
        /*004e*/ 	.short	0x00ff


	//----- nvinfo : EIATTR_NUM_BARRIERS
	.align		4
        /*0050*/ 	.byte	0x02, 0x4c
        /*0052*/ 	.byte	0x01
	.zero		1


	//----- nvinfo : EIATTR_MERCURY_ISA_VERSION
	.align		4
        /*0054*/ 	.byte	0x03, 0x5f
        /*0056*/ 	.short	0x0101


	//----- nvinfo : EIATTR_VRC_CTA_INIT_COUNT
	.align		4
        /*0058*/ 	.byte	0x02, 0x4a
	.zero		1
	.zero		1


	//----- nvinfo : EIATTR_EXIT_INSTR_OFFSETS
	.align		4
        /*005c*/ 	.byte	0x04, 0x1c
        /*005e*/ 	.short	(.L_19 - .L_18)


	//   ....[0]....
.L_18:
        /*0060*/ 	.word	0x00000540


	//   ....[1]....
        /*0064*/ 	.word	0x00000570


	//----- nvinfo : EIATTR_CRS_STACK_SIZE
	.align		4
.L_19:
        /*0068*/ 	.byte	0x04, 0x1e
        /*006a*/ 	.short	(.L_21 - .L_20)
.L_20:
        /*006c*/ 	.word	0x00000000


	//----- nvinfo : EIATTR_CBANK_PARAM_SIZE
	.align		4
.L_21:
        /*0070*/ 	.byte	0x03, 0x19
        /*0072*/ 	.short	0x0014


	//----- nvinfo : EIATTR_PARAM_CBANK
	.align		4
        /*0074*/ 	.byte	0x04, 0x0a
        /*0076*/ 	.short	(.L_23 - .L_22)
	.align		4
.L_22:
        /*0078*/ 	.word	index@(.nv.constant0._Z8kernel_APfiii)
        /*007c*/ 	.short	0x0380
        /*007e*/ 	.short	0x0014


	//----- nvinfo : EIATTR_SW_WAR
	.align		4
.L_23:
        /*0080*/ 	.byte	0x04, 0x36
        /*0082*/ 	.short	(.L_25 - .L_24)
.L_24:
        /*0084*/ 	.word	0x00000008
.L_25:


//--------------------- .nv.callgraph             --------------------------
	.section	.nv.callgraph,"",@"SHT_CUDA_CALLGRAPH"
	.align	4
	.sectionentsize	8
	.align		4
        /*0000*/ 	.word	0x00000000
	.align		4
        /*0004*/ 	.word	0xffffffff
	.align		4
        /*0008*/ 	.word	0x00000000
	.align		4
        /*000c*/ 	.word	0xfffffffe
	.align		4
        /*0010*/ 	.word	0x00000000
	.align		4
        /*0014*/ 	.word	0xfffffffd
	.align		4
        /*0018*/ 	.word	0x00000000
	.align		4
        /*001c*/ 	.word	0xfffffffc


//--------------------- .text._Z8kernel_APfiii    --------------------------
	.section	.text._Z8kernel_APfiii,"ax",@progbits
	.align	128
        .global         _Z8kernel_APfiii
        .type           _Z8kernel_APfiii,@function
        .size           _Z8kernel_APfiii,(.L_x_13 - _Z8kernel_APfiii)
        .other          _Z8kernel_APfiii,@"STO_CUDA_ENTRY STV_DEFAULT"
_Z8kernel_APfiii:
.text._Z8kernel_APfiii:
[----:B------:R-:W-:Y:S01]  /*0000*/  LDC R1, c[0x0][0x37c] ;  /* 0x0000df00ff017b82 */ /* 0x000fe20000000800 */
[----:B------:R-:W0:Y:S07]  /*0010*/  S2R R6, SR_TID.Y ;  /* 0x0000000000067919 */ /* 0x000e2e0000002200 */
[----:B------:R-:W1:Y:S01]  /*0020*/  LDC R0, c[0x0][0x360] ;  /* 0x0000d800ff007b82 */ /* 0x000e620000000800 */
[----:B------:R-:W2:Y:S01]  /*0030*/  LDCU.64 UR8, c[0x0][0x388] ;  /* 0x00007100ff0877ac */ /* 0x000ea20008000a00 */
[----:B------:R-:W1:Y:S01]  /*0040*/  S2R R9, SR_TID.X ;  /* 0x0000000000097919 */ /* 0x000e620000002100 */
[----:B------:R-:W3:Y:S05]  /*0050*/  LDCU.64 UR6, c[0x0][0x358] ;  /* 0x00006b00ff0677ac */ /* 0x000eea0008000a00 */
[----:B------:R-:W0:Y:S08]  /*0060*/  S2UR UR5, SR_CTAID.Y ;  /* 0x00000000000579c3 */ /* 0x000e300000002600 */
[----:B------:R-:W0:Y:S08]  /*0070*/  LDC R7, c[0x0][0x364] ;  /* 0x0000d900ff077b82 */ /* 0x000e300000000800 */
[----:B------:R-:W1:Y:S08]  /*0080*/  S2UR UR4, SR_CTAID.X ;  /* 0x00000000000479c3 */ /* 0x000e700000002500 */
[----:B------:R-:W4:Y:S01]  /*0090*/  LDC.64 R2, c[0x0][0x380] ;  /* 0x0000e000ff027b82 */ /* 0x000f220000000a00 */
[----:B0-----:R-:W-:-:S05]  /*00a0*/  IMAD R7, R7, UR5, R6 ;  /* 0x0000000507077c24 */ /* 0x001fca000f8e0206 */
[----:B--2---:R-:W-:Y:S01]  /*00b0*/  ISETP.GE.AND P0, PT, R7, UR9, PT ;  /* 0x0000000907007c0c */ /* 0x004fe2000bf06270 */
[----:B-1----:R-:W-:-:S04]  /*00c0*/  IMAD R0, R0, UR4, R9 ;  /* 0x0000000400007c24 */ /* 0x002fc8000f8e0209 */
[----:B------:R-:W-:Y:S01]  /*00d0*/  IMAD R5, R7, UR8, R0 ;  /* 0x0000000807057c24 */ /* 0x000fe2000f8e0200 */
[----:B------:R-:W-:Y:S01]  /*00e0*/  ISETP.LT.AND P0, PT, R0, UR8, !P0 ;  /* 0x0000000800007c0c */ /* 0x000fe2000c701270 */
[----:B------:R-:W0:Y:S01]  /*00f0*/  S2UR UR5, SR_CgaCtaId ;  /* 0x00000000000579c3 */ /* 0x000e220000008800 */
[----:B------:R-:W-:Y:S01]  /*0100*/  UMOV UR4, 0x400 ;  /* 0x0000040000047882 */ /* 0x000fe20000000000 */
[----:B----4-:R-:W-:Y:S01]  /*0110*/  IMAD.WIDE R2, R5, 0x4, R2 ;  /* 0x0000000405027825 */ /* 0x010fe200078e0202 */
[----:B------:R-:W1:Y:S09]  /*0120*/  LDCU UR8, c[0x0][0x390] ;  /* 0x00007200ff0877ac */ /* 0x000e720008000800 */
[----:B---3--:R-:W2:Y:S01]  /*0130*/  @P0 LDG.E R5, desc[UR6][R2.64] ;  /* 0x0000000602050981 */ /* 0x008ea2000c1e1900 */
[----:B------:R-:W-:Y:S01]  /*0140*/  IMAD R4, R9, 0x21, R6 ;  /* 0x0000002109047824 */ /* 0x000fe200078e0206 */
[----:B------:R-:W-:Y:S01]  /*0150*/  BSSY.RECONVERGENT B0, `(.L_x_0) ;  /* 0x000003d000007945 */ /* 0x000fe20003800200 */
[----:B0-----:R-:W-:-:S06]  /*0160*/  ULEA UR4, UR5, UR4, 0x18 ;  /* 0x0000000405047291 */ /* 0x001fcc000f8ec0ff */
[----:B------:R-:W-:-:S05]  /*0170*/  LEA R4, R4, UR4, 0x2 ;  /* 0x0000000404047c11 */ /* 0x000fca000f8e10ff */
[----:B--2---:R0:W-:Y:S01]  /*0180*/  @P0 STS [R4], R5 ;  /* 0x0000000504000388 */ /* 0x0041e20000000800 */
[----:B------:R-:W-:Y:S06]  /*0190*/  BAR.SYNC.DEFER_BLOCKING 0x0 ;  /* 0x0000000000007b1d */ /* 0x000fec0000010000 */
[----:B-1----:R-:W-:Y:S05]  /*01a0*/  @!P0 BRA `(.L_x_1) ;  /* 0x0000000000dc8947 */ /* 0x002fea0003800000 */
[----:B------:R-:W-:Y:S01]  /*01b0*/  IMAD R6, R6, 0x21, R9 ;  /* 0x0000002106067824 */ /* 0x000fe200078e0209 */
[----:B------:R-:W1:Y:S04]  /*01c0*/  LDCU UR5, c[0x0][0x390] ;  /* 0x00007200ff0577ac */ /* 0x000e680008000800 */
[----:B------:R-:W-:-:S05]  /*01d0*/  LEA R6, R6, UR4, 0x2 ;  /* 0x0000000406067c11 */ /* 0x000fca000f8e10ff */
[----:B0-----:R0:W2:Y:S01]  /*01e0*/  LDS R5, [R6] ;  /* 0x0000000006057984 */ /* 0x0010a20000000800 */
[----:B-1----:R-:W-:-:S09]  /*01f0*/  UISETP.GE.AND UP0, UPT, UR5, 0x1, UPT ;  /* 0x000000010500788c */ /* 0x002fd2000bf06270 */
[----:B0-----:R-:W-:Y:S05]  /*0200*/  BRA.U !UP0, `(.L_x_2) ;  /* 0x0000000108c07547 */ /* 0x001fea000b800000 */
[----:B------:R-:W-:Y:S01]  /*0210*/  HFMA2 R13, -RZ, RZ, 0, 0 ;  /* 0x00000000ff0d7431 */ /* 0x000fe200000001ff */
[----:B------:R-:W-:-:S07]  /*0220*/  LOP3.LUT R7, R7, 0x3, RZ, 0xc0, !PT ;  /* 0x0000000307077812 */ /* 0x000fce00078ec0ff */
.L_x_10:
[----:B------:R-:W-:Y:S01]  /*0230*/  ISETP.GT.AND P2, PT, R7, 0x1, PT ;  /* 0x000000010700780c */ /* 0x000fe20003f44270 */
[----:B------:R-:W-:Y:S01]  /*0240*/  BSSY.RECONVERGENT B1, `(.L_x_3) ;  /* 0x000001c000017945 */ /* 0x000fe20003800200 */
[----:B------:R-:W-:-:S04]  /*0250*/  IADD3 R13, PT, PT, R13, 0x1, RZ ;  /* 0x000000010d0d7810 */ /* 0x000fc80007ffe0ff */
[----:B------:R-:W-:-:S07]  /*0260*/  ISETP.NE.AND P1, PT, R13, UR8, PT ;  /* 0x000000080d007c0c */ /* 0x000fce000bf25270 */
[----:B------:R-:W-:Y:S06]  /*0270*/  @P2 BRA `(.L_x_4) ;  /* 0x00000000002c2947 */ /* 0x000fec0003800000 */
[----:B------:R-:W-:-:S13]  /*0280*/  ISETP.NE.AND P2, PT, R7, RZ, PT ;  /* 0x000000ff0700720c */ /* 0x000fda0003f45270 */
[C---:B--2---:R-:W-:Y:S01]  /*0290*/  @!P2 FMUL R0, R5.reuse, 16777216 ;  /* 0x4b8000000500a820 */ /* 0x044fe20000400000 */
[C---:B------:R-:W-:Y:S01]  /*02a0*/  @!P2 FSETP.GEU.AND P3, PT, |R5|.reuse, 1.175494350822287508e-38, PT ;  /* 0x008000000500a80b */ /* 0x040fe20003f6e200 */
[----:B------:R-:W-:-:S03]  /*02b0*/  @P2 FMUL.RZ R10, R5, 0.15915493667125701904 ;  /* 0x3e22f983050a2820 */ /* 0x000fc6000040c000 */
[----:B------:R-:W-:Y:S01]  /*02c0*/  @!P2 FSEL R0, R0, R5, !P3 ;  /* 0x000000050000a208 */ /* 0x000fe20005800000 */
[----:B------:R-:W-:Y:S01]  /*02d0*/  @P2 MUFU.COS R9, R10 ;  /* 0x0000000a00092308 */ /* 0x000fe20000000000 */
[----:B------:R-:W-:-:S07]  /*02e0*/  FSETP.GEU.OR P3, PT, |R5|, 1.175494350822287508e-38, P2 ;  /* 0x008000000500780b */ /* 0x000fce000176e600 */
[----:B------:R-:W0:Y:S06]  /*02f0*/  @!P2 MUFU.LG2 R8, R0 ;  /* 0x000000000008a308 */ /* 0x000e2c0000000c00 */
[----:B0-----:R-:W-:-:S04]  /*0300*/  @!P3 FADD R8, R8, -24 ;  /* 0xc1c000000808b421 */ /* 0x001fc80000000000 */
[----:B------:R-:W-:Y:S01]  /*0310*/  @!P2 FMUL R9, R8, 0.69314718246459960938 ;  /* 0x3f3172180809a820 */ /* 0x000fe20000400000 */
[----:B------:R-:W-:Y:S06]  /*0320*/  BRA `(.L_x_5) ;  /* 0x0000000000347947 */ /* 0x000fec0003800000 */
.L_x_4:
[----:B------:R-:W-:-:S13]  /*0330*/  ISETP.NE.AND P2, PT, R7, 0x2, PT ;  /* 0x000000020700780c */ /* 0x000fda0003f45270 */
[----:B------:R-:W-:Y:S05]  /*0340*/  @!P2 BRA `(.L_x_6) ;  /* 0x000000000024a947 */ /* 0x000fea0003800000 */
[----:B--2---:R-:W-:-:S04]  /*0350*/  FMUL.RZ R8, R5, 0.15915493667125701904 ;  /* 0x3e22f98305087820 */ /* 0x004fc8000040c000 */
[----:B------:R-:W0:Y:S08]  /*0360*/  MUFU.COS R0, R8 ;  /* 0x0000000800007308 */ /* 0x000e300000000000 */
[----:B------:R-:W1:Y:S01]  /*0370*/  MUFU.SIN R9, R8 ;  /* 0x0000000800097308 */ /* 0x000e620000000400 */
[----:B0-----:R-:W-:-:S13]  /*0380*/  FSETP.GEU.AND P2, PT, |R0|, 1.175494350822287508e-38, PT ;  /* 0x008000000000780b */ /* 0x001fda0003f4e200 */
[----:B------:R-:W-:Y:S01]  /*0390*/  @!P2 FMUL R0, R0, 16777216 ;  /* 0x4b8000000000a820 */ /* 0x000fe20000400000 */
[----:B-1----:R-:W-:-:S05]  /*03a0*/  @!P2 FMUL R9, R9, 16777216 ;  /* 0x4b8000000909a820 */ /* 0x002fca0000400000 */
[----:B------:R-:W0:Y:S02]  /*03b0*/  MUFU.RCP R0, R0 ;  /* 0x0000000000007308 */ /* 0x000e240000001000 */
[----:B0-----:R-:W-:Y:S01]  /*03c0*/  FMUL R9, R0, R9 ;  /* 0x0000000900097220 */ /* 0x001fe20000400000 */
[----:B------:R-:W-:Y:S06]  /*03d0*/  BRA `(.L_x_5) ;  /* 0x0000000000087947 */ /* 0x000fec0003800000 */
.L_x_6:
[----:B--2---:R-:W-:-:S06]  /*03e0*/  FMUL.RZ R9, R5, 0.15915493667125701904 ;  /* 0x3e22f98305097820 */ /* 0x004fcc000040c000 */
[----:B------:R-:W0:Y:S02]  /*03f0*/  MUFU.SIN R9, R9 ;  /* 0x0000000900097308 */ /* 0x000e240000000400 */
.L_x_5:
[----:B------:R-:W-:Y:S05]  /*0400*/  BSYNC.RECONVERGENT B1 ;  /* 0x0000000000017941 */ /* 0x000fea0003800200 */
.L_x_3:
[----:B0-----:R-:W-:Y:S01]  /*0410*/  FADD R9, R9, 1 ;  /* 0x3f80000009097421 */ /* 0x001fe20000000000 */
[----:B------:R-:W-:Y:S03]  /*0420*/  BSSY.RECONVERGENT B1, `(.L_x_7) ;  /* 0x000000c000017945 */ /* 0x000fe60003800200 */
[----:B------:R0:W1:Y:S01]  /*0430*/  MUFU.RSQ R8, R9 ;  /* 0x0000000900087308 */ /* 0x0000620000001400 */
[----:B------:R-:W-:-:S04]  /*0440*/  IADD3 R0, PT, PT, R9, -0xd000000, RZ ;  /* 0xf300000009007810 */ /* 0x000fc80007ffe0ff */
[----:B------:R-:W-:-:S13]  /*0450*/  ISETP.GT.U32.AND P2, PT, R0, 0x727fffff, PT ;  /* 0x727fffff0000780c */ /* 0x000fda0003f44070 */
[----:B01----:R-:W-:Y:S05]  /*0460*/  @!P2 BRA `(.L_x_8) ;  /* 0x00000000000ca947 */ /* 0x003fea0003800000 */
[----:B------:R-:W-:-:S07]  /*0470*/  MOV R14, 0x490 ;  /* 0x00000490000e7802 */ /* 0x000fce0000000f00 */
[----:B------:R-:W-:Y:S05]  /*0480*/  CALL.REL.NOINC `($__internal_0_$__cuda_sm20_sqrt_rn_f32_slowpath) ;  /* 0x00000000003c7944 */ /* 0x000fea0003c00000 */
[----:B------:R-:W-:Y:S05]  /*0490*/  BRA `(.L_x_9) ;  /* 0x0000000000107947 */ /* 0x000fea0003800000 */
.L_x_8:
[----:B------:R-:W-:Y:S01]  /*04a0*/  FMUL.FTZ R0, R9, R8 ;  /* 0x0000000809007220 */ /* 0x000fe20000410000 */
[----:B------:R-:W-:-:S03]  /*04b0*/  FMUL.FTZ R8, R8, 0.5 ;  /* 0x3f00000008087820 */ /* 0x000fc60000410000 */
[----:B------:R-:W-:-:S04]  /*04c0*/  FFMA R9, -R0, R0, R9 ;  /* 0x0000000000097223 */ /* 0x000fc80000000109 */
[----:B------:R-:W-:-:S07]  /*04d0*/  FFMA R0, R9, R8, R0 ;  /* 0x0000000809007223 */ /* 0x000fce0000000000 */
.L_x_9:
[----:B------:R-:W-:Y:S05]  /*04e0*/  BSYNC.RECONVERGENT B1 ;  /* 0x0000000000017941 */ /* 0x000fea0003800200 */
.L_x_7:
[----:B------:R-:W-:Y:S01]  /*04f0*/  FADD R5, R0, R5 ;  /* 0x0000000500057221 */ /* 0x000fe20000000000 */
[----:B------:R-:W-:Y:S06]  /*0500*/  @P1 BRA `(.L_x_10) ;  /* 0xfffffffc00481947 */ /* 0x000fec000383ffff */
.L_x_2:
[----:B--2---:R1:W-:Y:S02]  /*0510*/  STS [R6], R5 ;  /* 0x0000000506007388 */ /* 0x0043e40000000800 */
.L_x_1:
[----:B------:R-:W-:Y:S05]  /*0520*/  BSYNC.RECONVERGENT B0 ;  /* 0x0000000000007941 */ /* 0x000fea0003800200 */
.L_x_0:
[----:B------:R-:W-:Y:S06]  /*0530*/  BAR.SYNC.DEFER_BLOCKING 0x0 ;  /* 0x0000000000007b1d */ /* 0x000fec0000010000 */
[----:B------:R-:W-:Y:S05]  /*0540*/  @!P0 EXIT ;  /* 0x000000000000894d */ /* 0x000fea0003800000 */
[----:B01----:R-:W0:Y:S04]  /*0550*/  LDS R5, [R4] ;  /* 0x0000000004057984 */ /* 0x003e280000000800 */
[----:B0-----:R-:W-:Y:S01]  /*0560*/  STG.E desc[UR6][R2.64], R5 ;  /* 0x0000000502007986 */ /* 0x001fe2000c101906 */
[----:B------:R-:W-:Y:S05]  /*0570*/  EXIT ;  /* 0x000000000000794d */ /* 0x000fea0003800000 */
        .weak           $__internal_0_$__cuda_sm20_sqrt_rn_f32_slowpath
        .type           $__internal_0_$__cuda_sm20_sqrt_rn_f32_slowpath,@function
        .size           $__internal_0_$__cuda_sm20_sqrt_rn_f32_slowpath,(.L_x_13 - $__internal_0_$__cuda_sm20_sqrt_rn_f32_slowpath)
$__internal_0_$__cuda_sm20_sqrt_rn_f32_slowpath:
[----:B------:R-:W-:-:S13]  /*0580*/  LOP3.LUT P2, RZ, R9, 0x7fffffff, RZ, 0xc0, !PT ;  /* 0x7fffffff09ff7812 */ /* 0x000fda000784c0ff */
[----:B------:R-:W-:Y:S01]  /*0590*/  @!P2 MOV R8, R9 ;  /* 0x000000090008a202 */ /* 0x000fe20000000f00 */
[----:B------:R-:W-:Y:S06]  /*05a0*/  @!P2 BRA `(.L_x_11) ;  /* 0x000000000044a947 */ /* 0x000fec0003800000 */
[----:B------:R-:W-:Y:S02]  /*05b0*/  FSETP.GEU.FTZ.AND P2, PT, R9, RZ, PT ;  /* 0x000000ff0900720b */ /* 0x000fe40003f5e000 */
[----:B------:R-:W-:-:S11]  /*05c0*/  MOV R0, R9 ;  /* 0x0000000900007202 */ /* 0x000fd60000000f00 */
[----:B------:R-:W-:Y:S01]  /*05d0*/  @!P2 MOV R8, 0x7fffffff ;  /* 0x7fffffff0008a802 */ /* 0x000fe20000000f00 */
[----:B------:R-:W-:Y:S06]  /*05e0*/  @!P2 BRA `(.L_x_11) ;  /* 0x000000000034a947 */ /* 0x000fec0003800000 */
[----:B------:R-:W-:-:S13]  /*05f0*/  FSETP.GTU.FTZ.AND P2, PT, |R0|, +INF , PT ;  /* 0x7f8000000000780b */ /* 0x000fda0003f5c200 */
[----:B------:R-:W-:Y:S01]  /*0600*/  @P2 FADD.FTZ R8, R0, 1 ;  /* 0x3f80000000082421 */ /* 0x000fe20000010000 */
[----:B------:R-:W-:Y:S06]  /*0610*/  @P2 BRA `(.L_x_11) ;  /* 0x0000000000282947 */ /* 0x000fec0003800000 */
[----:B------:R-:W-:-:S13]  /*0620*/  FSETP.NEU.FTZ.AND P2, PT, |R0|, +INF , PT ;  /* 0x7f8000000000780b */ /* 0x000fda0003f5d200 */
[----:B------:R-:W-:-:S04]  /*0630*/  @P2 FFMA R9, R0, 1.84467440737095516160e+19, RZ ;  /* 0x5f80000000092823 */ /* 0x000fc800000000ff */
[----:B------:R-:W0:Y:S02]  /*0640*/  @P2 MUFU.RSQ R8, R9 ;  /* 0x0000000900082308 */ /* 0x000e240000001400 */
[----:B0-----:R-:W-:Y:S01]  /*0650*/  @P2 FMUL.FTZ R10, R9, R8 ;  /* 0x00000008090a2220 */ /* 0x001fe20000410000 */
[----:B------:R-:W-:Y:S01]  /*0660*/  @P2 FMUL.FTZ R12, R8, 0.5 ;  /* 0x3f000000080c2820 */ /* 0x000fe20000410000 */
[----:B------:R-:W-:Y:S02]  /*0670*/  @!P2 MOV R8, R0 ;  /* 0x000000000008a202 */ /* 0x000fe40000000f00 */
[----:B------:R-:W-:-:S04]  /*0680*/  @P2 FADD.FTZ R11, -R10, -RZ ;  /* 0x800000ff0a0b2221 */ /* 0x000fc80000010100 */
[----:B------:R-:W-:-:S04]  /*0690*/  @P2 FFMA R11, R10, R11, R9 ;  /* 0x0000000b0a0b2223 */ /* 0x000fc80000000009 */
[----:B------:R-:W-:-:S04]  /*06a0*/  @P2 FFMA R11, R11, R12, R10 ;  /* 0x0000000c0b0b2223 */ /* 0x000fc8000000000a */
[----:B------:R-:W-:-:S07]  /*06b0*/  @P2 FMUL.FTZ R8, R11, 2.3283064365386962891e-10 ;  /* 0x2f8000000b082820 */ /* 0x000fce0000410000 */
.L_x_11:
[----:B------:R-:W-:Y:S01]  /*06c0*/  HFMA2 R9, -RZ, RZ, 0, 0 ;  /* 0x00000000ff097431 */ /* 0x000fe200000001ff */
[----:B------:R-:W-:Y:S02]  /*06d0*/  MOV R0, R8 ;  /* 0x0000000800007202 */ /* 0x000fe40000000f00 */
[----:B------:R-:W-:-:S04]  /*06e0*/  MOV R8, R14 ;  /* 0x0000000e00087202 */ /* 0x000fc80000000f00 */
[----:B------:R-:W-:Y:S05]  /*06f0*/  RET.REL.NODEC R8 `(_Z8kernel_APfiii) ;  /* 0xfffffff808407950 */ /* 0x000fea0003c3ffff */
.L_x_12:
[----:B------:R-:W-:-:S00]  /*0700*/  BRA `(.L_x_12) ;  /* 0xfffffffc00fc7947 */ /* 0x000fc0000383ffff */
[----:B------:R-:W-:-:S00]  /*0710*/  NOP ;  /* 0x0000000000007918 */ /* 0x000fc00000000000 */
        /* <DEDUP_REMOVED lines=14> */
.L_x_13:


//--------------------- .nv.shared._Z8kernel_APfiii --------------------------
	.section	.nv.shared._Z8kernel_APfiii,"aw",@nobits
	.sectionflags	@""
	.align	4
.nv.shared._Z8kernel_APfiii:
	.zero		5248


//--------------------- .nv.shared.reserved.0     --------------------------
	.section	.nv.shared.reserved.0,"aw",@nobits
	.weak		__nv_reservedSMEM_offset_0_alias
	.size		__nv_reservedSMEM_offset_0_alias, 0, 64
	.other		__nv_reservedSMEM_offset_0_alias,@"STO_CUDA_RESERVED_SHARED STV_DEFAULT"
__nv_reservedSMEM_offset_0_alias:
	.zero		0
	.zero		64


//--------------------- .nv.constant0._Z8kernel_APfiii --------------------------
	.section	.nv.constant0._Z8kernel_APfiii,"a",@progbits
	.sectionflags	@""
	.align	4
.nv.constant0._Z8kernel_APfiii:
	.zero		916


//--------------------- SYMBOLS --------------------------

	.type		.nv.reservedSmem.offset0,@object
	.size		.nv.reservedSmem.offset0,0x4
	.type		.nv.reservedSmem.cap,@object
	.size		.nv.reservedSmem.cap,0x4
